	.headerflags	@"EF_CUDA_TEXMODE_UNIFIED EF_CUDA_64BIT_ADDRESS EF_CUDA_ACCELERATORS EF_CUDA_SM90 EF_CUDA_VIRTUAL_SM(EF_CUDA_SM90)"
	.elftype	@"ET_EXEC"


//--------------------- .nv.info                  --------------------------
	.section	.nv.info,"",@"SHT_CUDA_INFO"
	.align	4


	//----- nvinfo : EIATTR_REGCOUNT
	.align		4
        /*0000*/ 	.byte	0x04, 0x2f
        /*0002*/ 	.short	(.L_1 - .L_0)
	.align		4
.L_0:
        /*0004*/ 	.word	index@(triton_poi_fused_cat_hardtanh_2)
        /*0008*/ 	.word	0x00000010


	//----- nvinfo : EIATTR_MIN_STACK_SIZE
	.align		4
.L_1:
        /*000c*/ 	.byte	0x04, 0x12
        /*000e*/ 	.short	(.L_3 - .L_2)
	.align		4
.L_2:
        /*0010*/ 	.word	index@(triton_poi_fused_cat_hardtanh_2)
        /*0014*/ 	.word	0x00000000


	//----- nvinfo : EIATTR_FRAME_SIZE
	.align		4
.L_3:
        /*0018*/ 	.byte	0x04, 0x11
        /*001a*/ 	.short	(.L_5 - .L_4)
	.align		4
.L_4:
        /*001c*/ 	.word	index@(triton_poi_fused_cat_hardtanh_2)
        /*0020*/ 	.word	0x00000000


	//----- nvinfo : EIATTR_MIN_STACK_SIZE
	.align		4
.L_5:
        /*0024*/ 	.byte	0x04, 0x12
        /*0026*/ 	.short	(.L_7 - .L_6)
	.align		4
.L_6:
        /*0028*/ 	.word	index@(triton_poi_fused_cat_hardtanh_2)
        /*002c*/ 	.word	0x00000000
.L_7:


//--------------------- .nv.info.triton_poi_fused_cat_hardtanh_2 --------------------------
	.section	.nv.info.triton_poi_fused_cat_hardtanh_2,"",@"SHT_CUDA_INFO"
	.sectionflags	@""
	.align	4


	//----- nvinfo : EIATTR_CUDA_API_VERSION
	.align		4
        /*0000*/ 	.byte	0x04, 0x37
        /*0002*/ 	.short	(.L_9 - .L_8)
.L_8:
        /*0004*/ 	.word	0x0000007c


	//----- nvinfo : EIATTR_KPARAM_INFO
	.align		4
.L_9:
        /*0008*/ 	.byte	0x04, 0x17
        /*000a*/ 	.short	(.L_11 - .L_10)
.L_10:
        /*000c*/ 	.word	0x00000000
        /*0010*/ 	.short	0x0002
        /*0012*/ 	.short	0x0010
        /*0014*/ 	.byte	0x00, 0xf0, 0x11, 0x00


	//----- nvinfo : EIATTR_KPARAM_INFO
	.align		4
.L_11:
        /*0018*/ 	.byte	0x04, 0x17
        /*001a*/ 	.short	(.L_13 - .L_12)
.L_12:
        /*001c*/ 	.word	0x00000000
        /*0020*/ 	.short	0x0001
        /*0022*/ 	.short	0x0008
        /*0024*/ 	.byte	0x00, 0xf4, 0x21, 0x00


	//----- nvinfo : EIATTR_KPARAM_INFO
	.align		4
.L_13:
        /*0028*/ 	.byte	0x04, 0x17
        /*002a*/ 	.short	(.L_15 - .L_14)
.L_14:
        /*002c*/ 	.word	0x00000000
        /*0030*/ 	.short	0x0000
        /*0032*/ 	.short	0x0000
        /*0034*/ 	.byte	0x00, 0xf4, 0x21, 0x00


	//----- nvinfo : EIATTR_SPARSE_MMA_MASK
	.align		4
.L_15:
        /*0038*/ 	.byte	0x03, 0x50
        /*003a*/ 	.short	0x0000


	//----- nvinfo : EIATTR_MAXREG_COUNT
	.align		4
        /*003c*/ 	.byte	0x03, 0x1b
        /*003e*/ 	.short	0x00ff


	//----- nvinfo : EIATTR_EXIT_INSTR_OFFSETS
	.align		4
        /*0040*/ 	.byte	0x04, 0x1c
        /*0042*/ 	.short	(.L_17 - .L_16)


	//   ....[0]....
.L_16:
        /*0044*/ 	.word	0x000004c0


	//----- nvinfo : EIATTR_REQNTID
	.align		4
.L_17:
        /*0048*/ 	.byte	0x04, 0x10
        /*004a*/ 	.short	(.L_19 - .L_18)
.L_18:
        /*004c*/ 	.word	0x00000080
        /*0050*/ 	.word	0x00000001
        /*0054*/ 	.word	0x00000001


	//----- nvinfo : EIATTR_CBANK_PARAM_SIZE
	.align		4
.L_19:
        /*0058*/ 	.byte	0x03, 0x19
        /*005a*/ 	.short	0x0014


	//----- nvinfo : EIATTR_PARAM_CBANK
	.align		4
        /*005c*/ 	.byte	0x04, 0x0a
        /*005e*/ 	.short	(.L_21 - .L_20)
	.align		4
.L_20:
        /*0060*/ 	.word	index@(.nv.constant0.triton_poi_fused_cat_hardtanh_2)
        /*0064*/ 	.short	0x0210
        /*0066*/ 	.short	0x0014


	//----- nvinfo : EIATTR_SW_WAR
	.align		4
.L_21:
        /*0068*/ 	.byte	0x04, 0x36
        /*006a*/ 	.short	(.L_23 - .L_22)
.L_22:
        /*006c*/ 	.word	0x00000008
.L_23:


//--------------------- .nv.callgraph             --------------------------
	.section	.nv.callgraph,"",@"SHT_CUDA_CALLGRAPH"
	.align	4
	.sectionentsize	8
	.align		4
        /*0000*/ 	.word	0x00000000
	.align		4
        /*0004*/ 	.word	0xffffffff
	.align		4
        /*0008*/ 	.word	0x00000000
	.align		4
        /*000c*/ 	.word	0xfffffffe
	.align		4
        /*0010*/ 	.word	0x00000000
	.align		4
        /*0014*/ 	.word	0xfffffffd
	.align		4
        /*0018*/ 	.word	0x00000000
	.align		4
        /*001c*/ 	.word	0xfffffffc


//--------------------- .text.triton_poi_fused_cat_hardtanh_2 --------------------------
	.section	.text.triton_poi_fused_cat_hardtanh_2,"ax",@progbits
	.align	128
        .global         triton_poi_fused_cat_hardtanh_2
        .type           triton_poi_fused_cat_hardtanh_2,@function
        .size           triton_poi_fused_cat_hardtanh_2,(.L_x_1 - triton_poi_fused_cat_hardtanh_2)
        .other          triton_poi_fused_cat_hardtanh_2,@"STO_CUDA_ENTRY STV_DEFAULT"
triton_poi_fused_cat_hardtanh_2:
.text.triton_poi_fused_cat_hardtanh_2:
[----:B------:R-:W-:Y:S01]  /*0000*/  LDC R1, c[0x0][0x28] ;  /* 0x00000a00ff017b82 */ /* 0x000fe20000000800 */
[----:B------:R-:W1:Y:S01]  /*0010*/  S2R R0, SR_TID.X ;  /* 0x0000000000007919 */ /* 0x000e620000002100 */
[----:B------:R-:W-:Y:S01]  /*0020*/  ULDC.64 UR4, c[0x0][0x210] ;  /* 0x0000840000047ab9 */ /* 0x000fe20000000a00 */
[----:B------:R-:W2:Y:S01]  /*0030*/  S2R R3, SR_CTAID.X ;  /* 0x0000000000037919 */ /* 0x000ea20000002500 */
[----:B-1----:R-:W-:-:S05]  /*0040*/  IMAD.SHL.U32 R0, R0, 0x4, RZ ;  /* 0x0000000400007824 */ /* 0x002fca00078e00ff */
[----:B------:R-:W-:-:S05]  /*0050*/  LOP3.LUT R0, R0, 0x1fc, RZ, 0xc0, !PT ;  /* 0x000001fc00007812 */ /* 0x000fca00078ec0ff */
[----:B--2---:R-:W-:-:S04]  /*0060*/  IMAD R0, R3, 0x200, R0 ;  /* 0x0000020003007824 */ /* 0x004fc800078e0200 */
[----:B------:R-:W-:Y:S01]  /*0070*/  IMAD.HI R7, R0, 0x2aaaaaab, RZ ;  /* 0x2aaaaaab00077827 */ /* 0x000fe200078e02ff */
[----:B------:R-:W-:-:S04]  /*0080*/  SHF.R.S32.HI R3, RZ, 0x1f, R0 ;  /* 0x0000001fff037819 */ /* 0x000fc80000011400 */
[----:B------:R-:W-:Y:S02]  /*0090*/  LEA.HI R4, R3, R0, RZ, 0x8 ;  /* 0x0000000003047211 */ /* 0x000fe400078f40ff */
[----:B------:R-:W-:Y:S02]  /*00a0*/  SHF.R.U32.HI R8, RZ, 0x1f, R7 ;  /* 0x0000001fff087819 */ /* 0x000fe40000011607 */
[----:B------:R-:W-:Y:S02]  /*00b0*/  SHF.R.S32.HI R5, RZ, 0x8, R4 ;  /* 0x00000008ff057819 */ /* 0x000fe40000011404 */
[----:B------:R-:W-:-:S03]  /*00c0*/  LEA.HI.SX32 R7, R7, R8, 0x15 ;  /* 0x0000000807077211 */ /* 0x000fc600078faaff */
[----:B------:R-:W-:-:S05]  /*00d0*/  IMAD.HI R2, R5, 0x2aaaaaab, RZ ;  /* 0x2aaaaaab05027827 */ /* 0x000fca00078e02ff */
[----:B------:R-:W-:-:S04]  /*00e0*/  SHF.R.U32.HI R3, RZ, 0x1f, R2 ;  /* 0x0000001fff037819 */ /* 0x000fc80000011602 */
[----:B------:R-:W-:Y:S02]  /*00f0*/  LEA.HI R6, R2, R3, RZ, 0x1d ;  /* 0x0000000302067211 */ /* 0x000fe400078fe8ff */
[----:B------:R-:W1:Y:S03]  /*0100*/  LDC.64 R2, c[0x0][0x210] ;  /* 0x00008400ff027b82 */ /* 0x000e660000000a00 */
[----:B------:R-:W-:Y:S01]  /*0110*/  IMAD R6, R6, -0x30, R5 ;  /* 0xffffffd006067824 */ /* 0x000fe200078e0205 */
[----:B------:R-:W-:Y:S01]  /*0120*/  LOP3.LUT R5, R4, 0xffffff00, RZ, 0xc0, !PT ;  /* 0xffffff0004057812 */ /* 0x000fe200078ec0ff */
[C---:B------:R-:W-:Y:S02]  /*0130*/  IMAD R4, R7.reuse, 0x1800, RZ ;  /* 0x0000180007047824 */ /* 0x040fe400078e02ff */
[----:B------:R-:W-:Y:S02]  /*0140*/  IMAD.SHL.U32 R8, R6, 0x100, RZ ;  /* 0x0000010006087824 */ /* 0x000fe400078e00ff */
[----:B------:R-:W-:Y:S01]  /*0150*/  IMAD.IADD R5, R0, 0x1, -R5 ;  /* 0x0000000100057824 */ /* 0x000fe200078e0a05 */
[----:B------:R-:W-:Y:S01]  /*0160*/  SHF.R.S32.HI R9, RZ, 0x1f, R4 ;  /* 0x0000001fff097819 */ /* 0x000fe20000011404 */
[----:B------:R-:W-:-:S03]  /*0170*/  IMAD R7, R7, -0x3000, R0 ;  /* 0xffffd00007077824 */ /* 0x000fc600078e0200 */
[----:B------:R-:W-:Y:S01]  /*0180*/  SHF.R.S32.HI R10, RZ, 0x1f, R5 ;  /* 0x0000001fff0a7819 */ /* 0x000fe20000011405 */
[--C-:B------:R-:W-:Y:S01]  /*0190*/  IMAD.IADD R7, R7, 0x1, R4.reuse ;  /* 0x0000000107077824 */ /* 0x100fe200078e0204 */
[----:B------:R-:W-:Y:S02]  /*01a0*/  IADD3 R5, P0, P1, R8, R5, R4 ;  /* 0x0000000508057210 */ /* 0x000fe4000791e004 */
[----:B------:R-:W-:Y:S02]  /*01b0*/  SHF.R.S32.HI R8, RZ, 0x1f, R8 ;  /* 0x0000001fff087819 */ /* 0x000fe40000011408 */
[----:B------:R-:W-:Y:S02]  /*01c0*/  LEA R12, P2, R5, UR4, 0x2 ;  /* 0x00000004050c7c11 */ /* 0x000fe4000f8410ff */
[----:B------:R-:W-:Y:S02]  /*01d0*/  IADD3.X R8, R8, R10, R9, P0, P1 ;  /* 0x0000000a08087210 */ /* 0x000fe400007e2409 */
[----:B------:R-:W-:-:S02]  /*01e0*/  CS2R R10, SRZ ;  /* 0x00000000000a7805 */ /* 0x000fc4000001ff00 */
[C---:B------:R-:W-:Y:S01]  /*01f0*/  ISETP.GT.AND P0, PT, R6.reuse, 0x17, PT ;  /* 0x000000170600780c */ /* 0x040fe20003f04270 */
[----:B-1----:R-:W-:Y:S01]  /*0200*/  IMAD.WIDE R2, R7, 0x4, R2 ;  /* 0x0000000407027825 */ /* 0x002fe200078e0202 */
[----:B------:R-:W-:Y:S02]  /*0210*/  ISETP.GE.AND P1, PT, R6, 0x18, PT ;  /* 0x000000180600780c */ /* 0x000fe40003f26270 */
[----:B------:R-:W-:Y:S02]  /*0220*/  CS2R R6, SRZ ;  /* 0x0000000000067805 */ /* 0x000fe4000001ff00 */
[----:B------:R-:W-:Y:S02]  /*0230*/  LEA.HI.X R13, R5, UR5, R8, 0x2, P2 ;  /* 0x00000005050d7c11 */ /* 0x000fe400090f1408 */
[----:B------:R-:W-:Y:S01]  /*0240*/  CS2R R4, SRZ ;  /* 0x0000000000047805 */ /* 0x000fe2000001ff00 */
[----:B------:R-:W-:Y:S01]  /*0250*/  ULDC.64 UR4, c[0x0][0x208] ;  /* 0x0000820000047ab9 */ /* 0x000fe20000000a00 */
[----:B------:R-:W-:-:S04]  /*0260*/  CS2R R8, SRZ ;  /* 0x0000000000087805 */ /* 0x000fc8000001ff00 */
[----:B------:R-:W2:Y:S04]  /*0270*/  @P0 LDG.E.128 R4, desc[UR4][R12.64+-0x6000] ;  /* 0xffa000040c040981 */ /* 0x000ea8000c1e1d00 */
[----:B------:R1:W3:Y:S02]  /*0280*/  @!P1 LDG.E.128 R8, desc[UR4][R2.64] ;  /* 0x0000000402089981 */ /* 0x0002e4000c1e1d00 */
[----:B-1----:R-:W1:Y:S02]  /*0290*/  LDC.64 R2, c[0x0][0x218] ;  /* 0x00008600ff027b82 */ /* 0x002e640000000a00 */
[----:B-1----:R-:W-:Y:S01]  /*02a0*/  IMAD.WIDE R2, R0, 0x4, R2 ;  /* 0x0000000400027825 */ /* 0x002fe200078e0202 */
[----:B--2---:R-:W-:Y:S02]  /*02b0*/  SEL R7, R7, RZ, P0 ;  /* 0x000000ff07077207 */ /* 0x004fe40000000000 */
[----:B------:R-:W-:-:S02]  /*02c0*/  SEL R4, R4, RZ, P0 ;  /* 0x000000ff04047207 */ /* 0x000fc40000000000 */
[----:B---3--:R-:W-:Y:S01]  /*02d0*/  SEL R11, R11, RZ, !P1 ;  /* 0x000000ff0b0b7207 */ /* 0x008fe20004800000 */
[----:B------:R-:W-:Y:S01]  /*02e0*/  @P1 FADD R11, RZ, -R7 ;  /* 0x80000007ff0b1221 */ /* 0x000fe20000000000 */
[----:B------:R-:W-:Y:S02]  /*02f0*/  SEL R6, R6, RZ, P0 ;  /* 0x000000ff06067207 */ /* 0x000fe40000000000 */
[----:B------:R-:W-:Y:S02]  /*0300*/  SEL R5, R5, RZ, P0 ;  /* 0x000000ff05057207 */ /* 0x000fe40000000000 */
[----:B------:R-:W-:Y:S01]  /*0310*/  SEL R8, R8, RZ, !P1 ;  /* 0x000000ff08087207 */ /* 0x000fe20004800000 */
[----:B------:R-:W-:Y:S01]  /*0320*/  @P1 FADD R8, RZ, -R4 ;  /* 0x80000004ff081221 */ /* 0x000fe20000000000 */
[----:B------:R-:W-:Y:S01]  /*0330*/  SEL R9, R9, RZ, !P1 ;  /* 0x000000ff09097207 */ /* 0x000fe20004800000 */
[----:B------:R-:W-:Y:S01]  /*0340*/  @P1 FADD R9, RZ, -R5 ;  /* 0x80000005ff091221 */ /* 0x000fe20000000000 */
[----:B------:R-:W-:Y:S01]  /*0350*/  SEL R10, R10, RZ, !P1 ;  /* 0x000000ff0a0a7207 */ /* 0x000fe20004800000 */
[----:B------:R-:W-:Y:S01]  /*0360*/  @P1 FADD R10, RZ, -R6 ;  /* 0x80000006ff0a1221 */ /* 0x000fe20000000000 */
[----:B------:R-:W-:-:S02]  /*0370*/  FSETP.GTU.AND P0, PT, R11, RZ, PT ;  /* 0x000000ff0b00720b */ /* 0x000fc40003f0c000 */
[----:B------:R-:W-:Y:S02]  /*0380*/  FSETP.GTU.AND P2, PT, R9, RZ, PT ;  /* 0x000000ff0900720b */ /* 0x000fe40003f4c000 */
[----:B------:R-:W-:Y:S02]  /*0390*/  FSEL R7, R11, RZ, P0 ;  /* 0x000000ff0b077208 */ /* 0x000fe40000000000 */
[----:B------:R-:W-:Y:S02]  /*03a0*/  FSETP.GTU.AND P1, PT, R10, RZ, PT ;  /* 0x000000ff0a00720b */ /* 0x000fe40003f2c000 */
[----:B------:R-:W-:Y:S02]  /*03b0*/  FSETP.GTU.AND P0, PT, R8, RZ, PT ;  /* 0x000000ff0800720b */ /* 0x000fe40003f0c000 */
[----:B------:R-:W-:Y:S02]  /*03c0*/  FSETP.GEU.AND P5, PT, R7, 6, PT ;  /* 0x40c000000700780b */ /* 0x000fe40003fae000 */
[----:B------:R-:W-:-:S02]  /*03d0*/  FSEL R6, R10, RZ, P1 ;  /* 0x000000ff0a067208 */ /* 0x000fc40000800000 */
[----:B------:R-:W-:Y:S02]  /*03e0*/  FSEL R5, R9, RZ, P2 ;  /* 0x000000ff09057208 */ /* 0x000fe40001000000 */
[----:B------:R-:W-:Y:S02]  /*03f0*/  FSEL R4, R8, RZ, P0 ;  /* 0x000000ff08047208 */ /* 0x000fe40000000000 */
[----:B------:R-:W-:Y:S02]  /*0400*/  FSETP.GEU.AND P0, PT, R6, 6, PT ;  /* 0x40c000000600780b */ /* 0x000fe40003f0e000 */
[----:B------:R-:W-:Y:S02]  /*0410*/  FSETP.GEU.AND P2, PT, R5, 6, PT ;  /* 0x40c000000500780b */ /* 0x000fe40003f4e000 */
[----:B------:R-:W-:Y:S02]  /*0420*/  FSETP.GEU.AND P1, PT, R4, 6, PT ;  /* 0x40c000000400780b */ /* 0x000fe40003f2e000 */
[----:B------:R-:W-:-:S02]  /*0430*/  FSETP.NAN.AND P6, PT, R7, R7, PT ;  /* 0x000000070700720b */ /* 0x000fc40003fc8000 */
[----:B------:R-:W-:Y:S02]  /*0440*/  FSETP.NAN.AND P3, PT, R6, R6, PT ;  /* 0x000000060600720b */ /* 0x000fe40003f68000 */
[----:B------:R-:W-:Y:S02]  /*0450*/  @P5 SEL R7, R7, 0x40c00000, P6 ;  /* 0x40c0000007075807 */ /* 0x000fe40003000000 */
[C---:B------:R-:W-:Y:S02]  /*0460*/  FSETP.NAN.AND P4, PT, R5.reuse, R5, PT ;  /* 0x000000050500720b */ /* 0x040fe40003f88000 */
[----:B------:R-:W-:Y:S02]  /*0470*/  FSETP.NAN.AND P5, PT, R4, R4, PT ;  /* 0x000000040400720b */ /* 0x000fe40003fa8000 */
[----:B------:R-:W-:Y:S02]  /*0480*/  @P0 SEL R6, R6, 0x40c00000, P3 ;  /* 0x40c0000006060807 */ /* 0x000fe40001800000 */
[----:B------:R-:W-:-:S02]  /*0490*/  @P2 SEL R5, R5, 0x40c00000, P4 ;  /* 0x40c0000005052807 */ /* 0x000fc40002000000 */
[----:B------:R-:W-:-:S05]  /*04a0*/  @P1 SEL R4, R4, 0x40c00000, P5 ;  /* 0x40c0000004041807 */ /* 0x000fca0002800000 */
[----:B------:R-:W-:Y:S01]  /*04b0*/  STG.E.128 desc[UR4][R2.64], R4 ;  /* 0x0000000402007986 */ /* 0x000fe2000c101d04 */
[----:B------:R-:W-:Y:S05]  /*04c0*/  EXIT ;  /* 0x000000000000794d */ /* 0x000fea0003800000 */
.L_x_0:
[----:B------:R-:W-:-:S00]  /*04d0*/  BRA `(.L_x_0) ;  /* 0xfffffffc00fc7947 */ /* 0x000fc0000383ffff */
[----:B------:R-:W-:-:S00]  /*04e0*/  NOP ;  /* 0x0000000000007918 */ /* 0x000fc00000000000 */
        /* <DEDUP_REMOVED lines=9> */
.L_x_1:


//--------------------- .nv.constant0.triton_poi_fused_cat_hardtanh_2 --------------------------
	.section	.nv.constant0.triton_poi_fused_cat_hardtanh_2,"a",@progbits
	.sectionflags	@""
	.align	4
.nv.constant0.triton_poi_fused_cat_hardtanh_2:
	.zero		548
